	.headerflags	@"EF_CUDA_TEXMODE_UNIFIED EF_CUDA_64BIT_ADDRESS EF_CUDA_SM86 EF_CUDA_VIRTUAL_SM(EF_CUDA_SM86)"
	.elftype	@"ET_EXEC"


//--------------------- .nv.info                  --------------------------
	.section	.nv.info,"",@"SHT_CUDA_INFO"
	.align	4


	//----- nvinfo : EIATTR_REGCOUNT
	.align		4
        /*0000*/ 	.byte	0x04, 0x2f
        /*0002*/ 	.short	(.L_1 - .L_0)
	.align		4
.L_0:
        /*0004*/ 	.word	index@(debug_timer_globaltimer_kernel)
        /*0008*/ 	.word	0x00000010


	//----- nvinfo : EIATTR_MIN_STACK_SIZE
	.align		4
.L_1:
        /*000c*/ 	.byte	0x04, 0x12
        /*000e*/ 	.short	(.L_3 - .L_2)
	.align		4
.L_2:
        /*0010*/ 	.word	index@(debug_timer_globaltimer_kernel)
        /*0014*/ 	.word	0x00000000


	//----- nvinfo : EIATTR_FRAME_SIZE
	.align		4
.L_3:
        /*0018*/ 	.byte	0x04, 0x11
        /*001a*/ 	.short	(.L_5 - .L_4)
	.align		4
.L_4:
        /*001c*/ 	.word	index@(debug_timer_globaltimer_kernel)
        /*0020*/ 	.word	0x00000000


	//----- nvinfo : EIATTR_MIN_STACK_SIZE
	.align		4
.L_5:
        /*0024*/ 	.byte	0x04, 0x12
        /*0026*/ 	.short	(.L_7 - .L_6)
	.align		4
.L_6:
        /*0028*/ 	.word	index@(debug_timer_globaltimer_kernel)
        /*002c*/ 	.word	0x00000000
.L_7:


//--------------------- .nv.info.debug_timer_globaltimer_kernel --------------------------
	.section	.nv.info.debug_timer_globaltimer_kernel,"",@"SHT_CUDA_INFO"
	.sectionflags	@""
	.align	4


	//----- nvinfo : EIATTR_CUDA_API_VERSION
	.align		4
        /*0000*/ 	.byte	0x04, 0x37
        /*0002*/ 	.short	(.L_9 - .L_8)
.L_8:
        /*0004*/ 	.word	0x0000007c


	//----- nvinfo : EIATTR_SW2861232_WAR
	.align		4
.L_9:
        /*0008*/ 	.byte	0x01, 0x35
	.zero		2


	//----- nvinfo : EIATTR_PARAM_CBANK
	.align		4
        /*000c*/ 	.byte	0x04, 0x0a
        /*000e*/ 	.short	(.L_11 - .L_10)
	.align		4
.L_10:
        /*0010*/ 	.word	index@(.nv.constant0.debug_timer_globaltimer_kernel)
        /*0014*/ 	.short	0x0160
        /*0016*/ 	.short	0x0020


	//----- nvinfo : EIATTR_CBANK_PARAM_SIZE
	.align		4
.L_11:
        /*0018*/ 	.byte	0x03, 0x19
        /*001a*/ 	.short	0x0020


	//----- nvinfo : EIATTR_KPARAM_INFO
	.align		4
        /*001c*/ 	.byte	0x04, 0x17
        /*001e*/ 	.short	(.L_13 - .L_12)
.L_12:
        /*0020*/ 	.word	0x00000000
        /*0024*/ 	.short	0x0003
        /*0026*/ 	.short	0x0018
        /*0028*/ 	.byte	0x00, 0xf0, 0x21, 0x00


	//----- nvinfo : EIATTR_KPARAM_INFO
	.align		4
.L_13:
        /*002c*/ 	.byte	0x04, 0x17
        /*002e*/ 	.short	(.L_15 - .L_14)
.L_14:
        /*0030*/ 	.word	0x00000000
        /*0034*/ 	.short	0x0002
        /*0036*/ 	.short	0x0010
        /*0038*/ 	.byte	0x00, 0xf0, 0x21, 0x00


	//----- nvinfo : EIATTR_KPARAM_INFO
	.align		4
.L_15:
        /*003c*/ 	.byte	0x04, 0x17
        /*003e*/ 	.short	(.L_17 - .L_16)
.L_16:
        /*0040*/ 	.word	0x00000000
        /*0044*/ 	.short	0x0001
        /*0046*/ 	.short	0x0008
        /*0048*/ 	.byte	0x00, 0xf0, 0x21, 0x00


	//----- nvinfo : EIATTR_KPARAM_INFO
	.align		4
.L_17:
        /*004c*/ 	.byte	0x04, 0x17
        /*004e*/ 	.short	(.L_19 - .L_18)
.L_18:
        /*0050*/ 	.word	0x00000000
        /*0054*/ 	.short	0x0000
        /*0056*/ 	.short	0x0000
        /*0058*/ 	.byte	0x00, 0xf0, 0x21, 0x00


	//----- nvinfo : EIATTR_MAXREG_COUNT
	.align		4
.L_19:
        /*005c*/ 	.byte	0x03, 0x1b
        /*005e*/ 	.short	0x00ff


	//----- nvinfo : EIATTR_EXIT_INSTR_OFFSETS
	.align		4
        /*0060*/ 	.byte	0x04, 0x1c
        /*0062*/ 	.short	(.L_21 - .L_20)


	//   ....[0]....
.L_20:
        /*0064*/ 	.word	0x00004520


	//   ....[1]....
        /*0068*/ 	.word	0x00004540


	//----- nvinfo : EIATTR_MAX_THREADS
	.align		4
.L_21:
        /*006c*/ 	.byte	0x04, 0x05
        /*006e*/ 	.short	(.L_23 - .L_22)
.L_22:
        /*0070*/ 	.word	0x00000020
        /*0074*/ 	.word	0x00000001
        /*0078*/ 	.word	0x00000001
.L_23:


//--------------------- .nv.callgraph             --------------------------
	.section	.nv.callgraph,"",@"SHT_CUDA_CALLGRAPH"
	.align	4
	.sectionentsize	8
	.align		4
        /*0000*/ 	.word	0x00000000
	.align		4
        /*0004*/ 	.word	0xffffffff
	.align		4
        /*0008*/ 	.word	0x00000000
	.align		4
        /*000c*/ 	.word	0xfffffffe
	.align		4
        /*0010*/ 	.word	0x00000000
	.align		4
        /*0014*/ 	.word	0xfffffffd
	.align		4
        /*0018*/ 	.word	0x00000000
	.align		4
        /*001c*/ 	.word	0xfffffffc


//--------------------- .nv.rel.action            --------------------------
	.section	.nv.rel.action,"",@"SHT_CUDA_RELOCINFO"
	.align	8
	.sectionentsize	8
        /*0000*/ 	.byte	0x73, 0x00, 0x00, 0x00, 0x00, 0x00, 0x00, 0x00, 0x00, 0x00, 0x00, 0x11, 0x25, 0x00, 0x05, 0x36


//--------------------- .nv.constant0.debug_timer_globaltimer_kernel --------------------------
	.section	.nv.constant0.debug_timer_globaltimer_kernel,"a",@progbits
	.sectionflags	@""
	.align	4
.nv.constant0.debug_timer_globaltimer_kernel:
	.zero		384


//--------------------- .text.debug_timer_globaltimer_kernel --------------------------
	.section	.text.debug_timer_globaltimer_kernel,"ax",@progbits
	.sectioninfo	@"SHI_REGISTERS=16"
	.align	128
        .global         debug_timer_globaltimer_kernel
        .type           debug_timer_globaltimer_kernel,@function
        .size           debug_timer_globaltimer_kernel,(.L_x_1 - debug_timer_globaltimer_kernel)
        .other          debug_timer_globaltimer_kernel,@"STO_CUDA_ENTRY STV_DEFAULT"
debug_timer_globaltimer_kernel:
.text.debug_timer_globaltimer_kernel:
[----:B------:R-:W-:Y:S02]  /*0000*/  IMAD.MOV.U32 R1, RZ, RZ, c[0x0][0x28] ;  /* 0x00000a00ff017624 */ /* 0x000fe400078e00ff */
[----:B------:R-:W0:Y:S01]  /*0010*/  S2R R0, SR_TID.X ;  /* 0x0000000000007919 */ /* 0x000e220000002100 */
[----:B------:R-:W-:-:S03]  /*0020*/  ULDC.64 UR4, c[0x0][0x118] ;  /* 0x0000460000047ab9 */ /* 0x000fc60000000a00 */
[----:B------:R-:W1:Y:S01]  /*0030*/  S2R R3, SR_CTAID.X ;  /* 0x0000000000037919 */ /* 0x000e620000002500 */
[----:B0-----:R-:W-:-:S05]  /*0040*/  LOP3.LUT R0, R0, 0x1f, RZ, 0xc0, !PT ;  /* 0x0000001f00007812 */ /* 0x001fca00078ec0ff */
[----:B-1----:R-:W-:-:S05]  /*0050*/  IMAD R0, R3, 0x20, R0 ;  /* 0x0000002003007824 */ /* 0x002fca00078e0200 */
[----:B------:R-:W-:-:S06]  /*0060*/  ISETP.GE.AND P1, PT, R0, 0x20, PT ;  /* 0x000000200000780c */ /* 0x000fcc0003f26270 */
[----:B------:R-:W-:-:S07]  /*0070*/  CS2R R2, SR_GLOBALTIMERLO ;  /* 0x0000000000027805 */ /* 0x000fce0000015200 */
[----:B------:R-:W-:-:S06]  /*0080*/  CS2R R4, SR_GLOBALTIMERLO ;  /* 0x0000000000047805 */ /* 0x000fcc0000015200 */
[----:B------:R-:W-:-:S04]  /*0090*/  IADD3 R6, P0, -R2, R4, RZ ;  /* 0x0000000402067210 */ /* 0x000fc80007f1e1ff */
[----:B------:R-:W-:Y:S01]  /*00a0*/  ISETP.LT.U32.AND P2, PT, R6, -0x1, PT ;  /* 0xffffffff0600780c */ /* 0x000fe20003f41070 */
[----:B------:R-:W-:Y:S01]  /*00b0*/  IMAD.X R7, R5, 0x1, ~R3, P0 ;  /* 0x0000000105077824 */ /* 0x000fe200000e0e03 */
[----:B------:R-:W-:-:S04]  /*00c0*/  ISETP.NE.U32.AND P0, PT, R4, R2, PT ;  /* 0x000000020400720c */ /* 0x000fc80003f05070 */
[----:B------:R-:W-:Y:S02]  /*00d0*/  ISETP.LT.U32.AND.EX P2, PT, R7, 0x7fffffff, PT, P2 ;  /* 0x7fffffff0700780c */ /* 0x000fe40003f41120 */
[----:B------:R-:W-:Y:S02]  /*00e0*/  ISETP.NE.AND.EX P0, PT, R5, R3, PT, P0 ;  /* 0x000000030500720c */ /* 0x000fe40003f05300 */
[----:B------:R-:W-:Y:S02]  /*00f0*/  SEL R2, R6, 0xffffffff, P2 ;  /* 0xffffffff06027807 */ /* 0x000fe40001000000 */
[----:B------:R-:W-:Y:S02]  /*0100*/  SEL R3, R7, 0x7fffffff, P2 ;  /* 0x7fffffff07037807 */ /* 0x000fe40001000000 */
[----:B------:R-:W-:Y:S02]  /*0110*/  SEL R2, R2, 0xffffffff, P0 ;  /* 0xffffffff02027807 */ /* 0x000fe40000000000 */
[----:B------:R-:W-:-:S02]  /*0120*/  SEL R3, R3, 0x7fffffff, P0 ;  /* 0x7fffffff03037807 */ /* 0x000fc40000000000 */
[----:B------:R-:W-:-:S06]  /*0130*/  CS2R R6, SR_GLOBALTIMERLO ;  /* 0x0000000000067805 */ /* 0x000fcc0000015200 */
[----:B------:R-:W-:Y:S02]  /*0140*/  ISETP.NE.U32.AND P0, PT, R6, R4, PT ;  /* 0x000000040600720c */ /* 0x000fe40003f05070 */
[----:B------:R-:W-:-:S02]  /*0150*/  IADD3 R9, P2, -R4, R6, RZ ;  /* 0x0000000604097210 */ /* 0x000fc40007f5e1ff */
[----:B------:R-:W-:-:S03]  /*0160*/  ISETP.NE.AND.EX P0, PT, R7, R5, PT, P0 ;  /* 0x000000050700720c */ /* 0x000fc60003f05300 */
[----:B------:R-:W-:Y:S01]  /*0170*/  IMAD.X R4, R7, 0x1, ~R5, P2 ;  /* 0x0000000107047824 */ /* 0x000fe200010e0e05 */
[----:B------:R-:W-:-:S04]  /*0180*/  ISETP.LT.U32.AND P2, PT, R9, R2, PT ;  /* 0x000000020900720c */ /* 0x000fc80003f41070 */
[----:B------:R-:W-:-:S05]  /*0190*/  ISETP.LT.U32.AND.EX P2, PT, R4, R3, PT, P2 ;  /* 0x000000030400720c */ /* 0x000fca0003f41120 */
[----:B------:R-:W-:Y:S02]  /*01a0*/  @P0 SEL R2, R9, R2, P2 ;  /* 0x0000000209020207 */ /* 0x000fe40001000000 */
[----:B------:R-:W-:Y:S02]  /*01b0*/  @P0 SEL R3, R4, R3, P2 ;  /* 0x0000000304030207 */ /* 0x000fe40001000000 */
[----:B------:R-:W-:-:S06]  /*01c0*/  CS2R R4, SR_GLOBALTIMERLO ;  /* 0x0000000000047805 */ /* 0x000fcc0000015200 */
[----:B------:R-:W-:Y:S02]  /*01d0*/  ISETP.NE.U32.AND P0, PT, R4, R6, PT ;  /* 0x000000060400720c */ /* 0x000fe40003f05070 */
[----:B------:R-:W-:Y:S02]  /*01e0*/  IADD3 R9, P2, -R6, R4, RZ ;  /* 0x0000000406097210 */ /* 0x000fe40007f5e1ff */
        /* <DEDUP_REMOVED lines=548> */
[----:B------:R-:W-:Y:S01]  /*2430*/  IADD3 R9, P2, -R4, R6, RZ ;  /* 0x0000000604097210 */ /* 0x000fe20007f5e1ff */
[----:B------:R-:W-:Y:S01]  /*2440*/  IMAD.MOV.U32 R6, RZ, RZ, RZ ;  /* 0x000000ffff067224 */ /* 0x000fe200078e00ff */
[----:B------:R-:W-:-:S03]  /*2450*/  ISETP.NE.AND.EX P0, PT, R7, R5, PT, P0 ;  /* 0x000000050700720c */ /* 0x000fc60003f05300 */
[----:B------:R-:W-:Y:S01]  /*2460*/  IMAD.X R4, R7, 0x1, ~R5, P2 ;  /* 0x0000000107047824 */ /* 0x000fe200010e0e05 */
[----:B------:R-:W-:Y:S01]  /*2470*/  ISETP.LT.U32.AND P2, PT, R9, R2, PT ;  /* 0x000000020900720c */ /* 0x000fe20003f41070 */
[----:B------:R-:W-:Y:S02]  /*2480*/  IMAD.MOV.U32 R7, RZ, RZ, 0x8 ;  /* 0x00000008ff077424 */ /* 0x000fe400078e00ff */
[----:B------:R-:W-:Y:S01]  /*2490*/  IMAD.MOV.U32 R5, RZ, RZ, 0x4 ;  /* 0x00000004ff057424 */ /* 0x000fe200078e00ff */
[----:B------:R-:W-:-:S05]  /*24a0*/  ISETP.LT.U32.AND.EX P2, PT, R4, R3, PT, P2 ;  /* 0x000000030400720c */ /* 0x000fca0003f41120 */
[----:B------:R-:W-:Y:S01]  /*24b0*/  @P0 SEL R2, R9, R2, P2 ;  /* 0x0000000209020207 */ /* 0x000fe20001000000 */
[----:B------:R-:W-:Y:S01]  /*24c0*/  IMAD.WIDE R8, R0, R7, c[0x0][0x178] ;  /* 0x00005e0000087625 */ /* 0x000fe200078e0207 */
[----:B------:R-:W-:-:S03]  /*24d0*/  @P0 SEL R3, R4, R3, P2 ;  /* 0x0000000304030207 */ /* 0x000fc60001000000 */
[C---:B------:R-:W-:Y:S02]  /*24e0*/  IMAD.WIDE R4, R0.reuse, R5, c[0x0][0x160] ;  /* 0x0000580000047625 */ /* 0x040fe400078e0205 */
[----:B------:R0:W-:Y:S04]  /*24f0*/  @!P1 STG.E.64 [R8.64], R2 ;  /* 0x0000000208009986 */ /* 0x0001e8000c101b04 */
[----:B------:R-:W2:Y:S01]  /*2500*/  @!P1 LDG.E R6, [R4.64] ;  /* 0x0000000404069981 */ /* 0x000ea2000c1e1900 */
[----:B------:R-:W-:Y:S02]  /*2510*/  IADD3 R12, R0, 0x1, RZ ;  /* 0x00000001000c7810 */ /* 0x000fe40007ffe0ff */
[----:B--2---:R-:W-:-:S04]  /*2520*/  SEL R6, R6, RZ, !P1 ;  /* 0x000000ff06067207 */ /* 0x004fc80004800000 */
[----:B------:R0:W1:Y:S03]  /*2530*/  F2I.U64.TRUNC R10, R6 ;  /* 0x00000006000a7311 */ /* 0x000066000020d800 */
[----:B0-----:R-:W-:Y:S02]  /*2540*/  CS2R R2, SR_GLOBALTIMERLO ;  /* 0x0000000000027805 */ /* 0x001fe40000015200 */
[----:B------:R-:W-:Y:S02]  /*2550*/  IMAD.MOV.U32 R9, RZ, RZ, 0x11 ;  /* 0x00000011ff097424 */ /* 0x000fe400078e00ff */
[----:B------:R-:W-:-:S04]  /*2560*/  IMAD.HI.U32 R6, R12, 0x11, RZ ;  /* 0x000000110c067827 */ /* 0x000fc800078e00ff */
[----:B------:R-:W-:-:S05]  /*2570*/  IMAD R8, R0, R9, 0x11 ;  /* 0x0000001100087424 */ /* 0x000fca00078e0209 */
[----:B-1----:R-:W-:-:S04]  /*2580*/  IADD3 R13, P0, P2, R8, R8, R10 ;  /* 0x00000008080d7210 */ /* 0x002fc80007a1e00a */
[----:B------:R-:W-:Y:S02]  /*2590*/  IADD3 R13, P3, P4, R8, R8, R13 ;  /* 0x00000008080d7210 */ /* 0x000fe40007c7e00d */
[----:B------:R-:W-:Y:S02]  /*25a0*/  IADD3.X R9, R6, R6, R11, P0, P2 ;  /* 0x0000000606097210 */ /* 0x000fe400007e440b */
[----:B------:R-:W-:Y:S02]  /*25b0*/  IADD3 R13, P0, P2, R8, R8, R13 ;  /* 0x00000008080d7210 */ /* 0x000fe40007a1e00d */
[----:B------:R-:W-:Y:S02]  /*25c0*/  IADD3.X R9, R6, R6, R9, P3, P4 ;  /* 0x0000000606097210 */ /* 0x000fe40001fe8409 */
[----:B------:R-:W-:Y:S02]  /*25d0*/  IADD3 R13, P3, P4, R8, R8, R13 ;  /* 0x00000008080d7210 */ /* 0x000fe40007c7e00d */
[----:B------:R-:W-:-:S02]  /*25e0*/  IADD3.X R9, R6, R6, R9, P0, P2 ;  /* 0x0000000606097210 */ /* 0x000fc400007e4409 */
        /* <DEDUP_REMOVED lines=491> */
[----:B------:R-:W-:-:S04]  /*44a0*/  IADD3.X R9, R6, R6, R9, P0, P2 ;  /* 0x0000000606097210 */ /* 0x000fc800007e4409 */
[----:B------:R-:W-:Y:S02]  /*44b0*/  IADD3.X R13, R6, R6, R9, P3, P4 ;  /* 0x00000006060d7210 */ /* 0x000fe40001fe8409 */
[----:B------:R-:W-:-:S05]  /*44c0*/  CS2R R10, SR_GLOBALTIMERLO ;  /* 0x00000000000a7805 */ /* 0x000fca0000015200 */
[----:B------:R-:W0:Y:S01]  /*44d0*/  I2F.U64 R13, R12 ;  /* 0x0000000c000d7312 */ /* 0x000e220000301000 */
[----:B------:R-:W-:-:S04]  /*44e0*/  IMAD.WIDE R8, R0, R7, c[0x0][0x168] ;  /* 0x00005a0000087625 */ /* 0x000fc800078e0207 */
[----:B------:R-:W-:Y:S01]  /*44f0*/  IMAD.WIDE R6, R0, R7, c[0x0][0x170] ;  /* 0x00005c0000067625 */ /* 0x000fe200078e0207 */
[----:B0-----:R0:W-:Y:S04]  /*4500*/  @!P1 STG.E [R4.64], R13 ;  /* 0x0000000d04009986 */ /* 0x0011e8000c101904 */
[----:B------:R0:W-:Y:S01]  /*4510*/  @!P1 STG.E.64 [R8.64], R2 ;  /* 0x0000000208009986 */ /* 0x0001e2000c101b04 */
[----:B------:R-:W-:Y:S05]  /*4520*/  @P1 EXIT ;  /* 0x000000000000194d */ /* 0x000fea0003800000 */
[----:B------:R-:W-:Y:S01]  /*4530*/  STG.E.64 [R6.64], R10 ;  /* 0x0000000a06007986 */ /* 0x000fe2000c101b04 */
[----:B------:R-:W-:Y:S05]  /*4540*/  EXIT ;  /* 0x000000000000794d */ /* 0x000fea0003800000 */
.L_x_0:
[----:B------:R-:W-:-:S00]  /*4550*/  BRA `(.L_x_0) ;  /* 0xfffffff000007947 */ /* 0x000fc0000383ffff */
[----:B------:R-:W-:-:S00]  /*4560*/  NOP ;  /* 0x0000000000007918 */ /* 0x000fc00000000000 */
        /* <DEDUP_REMOVED lines=9> */
.L_x_1:
